//
// Generated by NVIDIA NVVM Compiler
//
// Compiler Build ID: CL-36424714
// Cuda compilation tools, release 13.0, V13.0.88
// Based on NVVM 20.0.0
//

.version 9.0
.target sm_100
.address_size 64

	// .globl	_Z7computeiPi

.visible .entry _Z7computeiPi(
	.param .u32 _Z7computeiPi_param_0,
	.param .u64 .ptr .align 1 _Z7computeiPi_param_1
)
{
	.reg .b32 	%r<7>;
	.reg .b64 	%rd<5>;

	ld.param.u32 	%r1, [_Z7computeiPi_param_0];
	ld.param.u64 	%rd1, [_Z7computeiPi_param_1];
	cvta.to.global.u64 	%rd2, %rd1;
	mov.u32 	%r2, %ctaid.x;
	mov.u32 	%r3, %ntid.x;
	mov.u32 	%r4, %tid.x;
	mad.lo.s32 	%r5, %r2, %r3, %r4;
	mad.lo.s32 	%r6, %r1, %r4, %r2;
	mul.wide.s32 	%rd3, %r5, 4;
	add.s64 	%rd4, %rd2, %rd3;
	st.global.u32 	[%rd4], %r6;
	ret;

}


// ===== COMPILED SASS (sm_100) =====

	.target	sm_100

	.elftype	@"ET_EXEC"


//--------------------- .note.nv.tkinfo           --------------------------
	.section	.note.nv.tkinfo,"",@"SHT_NOTE"
	.sectionflags	@"SHF_NOTE_NV_TKINFO"
	.tkinfo
        /*0018*/ 	.word	0x00000002
        /*0030*/ 	.string	""
        /*0030*/ 	.string	"ptxas"
        /*0030*/ 	.string	"Cuda compilation tools, release 13.0, V13.0.88"
        /*0030*/ 	.string	"Build cuda_13.0.r13.0/compiler.36424714_0"
        /*0030*/ 	.string	"-arch sm_100 -m 64 "



//--------------------- .note.nv.cuinfo           --------------------------
	.section	.note.nv.cuinfo,"",@"SHT_NOTE"
	.sectionflags	@"SHF_NOTE_NV_CUINFO"
        /*0018*/ 	.short	0x0002
        /*001a*/ 	.short	0x0064
        /*001c*/ 	.short	0x0082
	.zero		2


//--------------------- .nv.info                  --------------------------
	.section	.nv.info,"",@"SHT_CUDA_INFO"
	.align	4


	//----- nvinfo : EIATTR_REGCOUNT
	.align		4
        /*0000*/ 	.byte	0x04, 0x2f
        /*0002*/ 	.short	(.L_1 - .L_0)
	.align		4
.L_0:
        /*0004*/ 	.word	index@(_Z7computeiPi)
        /*0008*/ 	.word	0x0000000a


	//----- nvinfo : EIATTR_FRAME_SIZE
	.align		4
.L_1:
        /*000c*/ 	.byte	0x04, 0x11
        /*000e*/ 	.short	(.L_3 - .L_2)
	.align		4
.L_2:
        /*0010*/ 	.word	index@(_Z7computeiPi)
        /*0014*/ 	.word	0x00000000


	//----- nvinfo : EIATTR_MIN_STACK_SIZE
	.align		4
.L_3:
        /*0018*/ 	.byte	0x04, 0x12
        /*001a*/ 	.short	(.L_5 - .L_4)
	.align		4
.L_4:
        /*001c*/ 	.word	index@(_Z7computeiPi)
        /*0020*/ 	.word	0x00000000
.L_5:


//--------------------- .nv.compat                --------------------------
	.section	.nv.compat,"",@"SHT_CUDA_COMPAT_INFO"
	.align	4
        /*0000*/ 	.byte	0x02, 0x09, 0x00, 0x00, 0x02, 0x02, 0x01, 0x00, 0x02, 0x05, 0x05, 0x00, 0x03, 0x07, 0x01, 0x01
        /*0010*/ 	.byte	0x02, 0x03, 0x00, 0x00, 0x02, 0x06, 0x01, 0x00, 0x04, 0x0b, 0x08, 0x00, 0x09, 0x00, 0x00, 0x00
        /*0020*/ 	.byte	0x00, 0x00, 0x00, 0x00


//--------------------- .nv.info._Z7computeiPi    --------------------------
	.section	.nv.info._Z7computeiPi,"",@"SHT_CUDA_INFO"
	.sectionflags	@""
	.align	4


	//----- nvinfo : EIATTR_CUDA_API_VERSION
	.align		4
        /*0000*/ 	.byte	0x04, 0x37
        /*0002*/ 	.short	(.L_7 - .L_6)
.L_6:
        /*0004*/ 	.word	0x00000082


	//----- nvinfo : EIATTR_KPARAM_INFO
	.align		4
.L_7:
        /*0008*/ 	.byte	0x04, 0x17
        /*000a*/ 	.short	(.L_9 - .L_8)
.L_8:
        /*000c*/ 	.word	0x00000000
        /*0010*/ 	.short	0x0001
        /*0012*/ 	.short	0x0008
        /*0014*/ 	.byte	0x00, 0xf5, 0x21, 0x00


	//----- nvinfo : EIATTR_KPARAM_INFO
	.align		4
.L_9:
        /*0018*/ 	.byte	0x04, 0x17
        /*001a*/ 	.short	(.L_11 - .L_10)
.L_10:
        /*001c*/ 	.word	0x00000000
        /*0020*/ 	.short	0x0000
        /*0022*/ 	.short	0x0000
        /*0024*/ 	.byte	0x00, 0xf0, 0x11, 0x00


	//----- nvinfo : EIATTR_SPARSE_MMA_MASK
	.align		4
.L_11:
        /*0028*/ 	.byte	0x03, 0x50
        /*002a*/ 	.short	0x0000


	//----- nvinfo : EIATTR_MAXREG_COUNT
	.align		4
        /*002c*/ 	.byte	0x03, 0x1b
        /*002e*/ 	.short	0x00ff


	//----- nvinfo : EIATTR_MERCURY_ISA_VERSION
	.align		4
        /*0030*/ 	.byte	0x03, 0x5f
        /*0032*/ 	.short	0x0101


	//----- nvinfo : EIATTR_VRC_CTA_INIT_COUNT
	.align		4
        /*0034*/ 	.byte	0x02, 0x4a
	.zero		1
	.zero		1


	//----- nvinfo : EIATTR_EXIT_INSTR_OFFSETS
	.align		4
        /*0038*/ 	.byte	0x04, 0x1c
        /*003a*/ 	.short	(.L_13 - .L_12)


	//   ....[0]....
.L_12:
        /*003c*/ 	.word	0x000000b0


	//----- nvinfo : EIATTR_CBANK_PARAM_SIZE
	.align		4
.L_13:
        /*0040*/ 	.byte	0x03, 0x19
        /*0042*/ 	.short	0x0010


	//----- nvinfo : EIATTR_PARAM_CBANK
	.align		4
        /*0044*/ 	.byte	0x04, 0x0a
        /*0046*/ 	.short	(.L_15 - .L_14)
	.align		4
.L_14:
        /*0048*/ 	.word	index@(.nv.constant0._Z7computeiPi)
        /*004c*/ 	.short	0x0380
        /*004e*/ 	.short	0x0010


	//----- nvinfo : EIATTR_SW_WAR
	.align		4
.L_15:
        /*0050*/ 	.byte	0x04, 0x36
        /*0052*/ 	.short	(.L_17 - .L_16)
.L_16:
        /*0054*/ 	.word	0x00000008
.L_17:


//--------------------- .nv.callgraph             --------------------------
	.section	.nv.callgraph,"",@"SHT_CUDA_CALLGRAPH"
	.align	4
	.sectionentsize	8
	.align		4
        /*0000*/ 	.word	0x00000000
	.align		4
        /*0004*/ 	.word	0xffffffff
	.align		4
        /*0008*/ 	.word	0x00000000
	.align		4
        /*000c*/ 	.word	0xfffffffe
	.align		4
        /*0010*/ 	.word	0x00000000
	.align		4
        /*0014*/ 	.word	0xfffffffd
	.align		4
        /*0018*/ 	.word	0x00000000
	.align		4
        /*001c*/ 	.word	0xfffffffc


//--------------------- .text._Z7computeiPi       --------------------------
	.section	.text._Z7computeiPi,"ax",@progbits
	.align	128
        .global         _Z7computeiPi
        .type           _Z7computeiPi,@function
        .size           _Z7computeiPi,(.L_x_1 - _Z7computeiPi)
        .other          _Z7computeiPi,@"STO_CUDA_ENTRY STV_DEFAULT"
_Z7computeiPi:
.text._Z7computeiPi:
[----:B------:R-:W-:Y:S01]  /*0000*/  LDC R1, c[0x0][0x37c] ;  /* 0x0000df00ff017b82 */ /* 0x000fe20000000800 */
[----:B------:R-:W0:Y:S07]  /*0010*/  S2R R0, SR_TID.X ;  /* 0x0000000000007919 */ /* 0x000e2e0000002100 */
[----:B------:R-:W0:Y:S01]  /*0020*/  S2UR UR6, SR_CTAID.X ;  /* 0x00000000000679c3 */ /* 0x000e220000002500 */
[----:B------:R-:W1:Y:S07]  /*0030*/  LDCU.64 UR4, c[0x0][0x358] ;  /* 0x00006b00ff0477ac */ /* 0x000e6e0008000a00 */
[----:B------:R-:W0:Y:S08]  /*0040*/  LDC R5, c[0x0][0x360] ;  /* 0x0000d800ff057b82 */ /* 0x000e300000000800 */
[----:B------:R-:W2:Y:S08]  /*0050*/  LDC R7, c[0x0][0x380] ;  /* 0x0000e000ff077b82 */ /* 0x000eb00000000800 */
[----:B------:R-:W3:Y:S01]  /*0060*/  LDC.64 R2, c[0x0][0x388] ;  /* 0x0000e200ff027b82 */ /* 0x000ee20000000a00 */
[----:B0-----:R-:W-:-:S02]  /*0070*/  IMAD R5, R5, UR6, R0 ;  /* 0x0000000605057c24 */ /* 0x001fc4000f8e0200 */
[----:B--2---:R-:W-:Y:S02]  /*0080*/  IMAD R7, R0, R7, UR6 ;  /* 0x0000000600077e24 */ /* 0x004fe4000f8e0207 */
[----:B---3--:R-:W-:-:S05]  /*0090*/  IMAD.WIDE R2, R5, 0x4, R2 ;  /* 0x0000000405027825 */ /* 0x008fca00078e0202 */
[----:B-1----:R-:W-:Y:S01]  /*00a0*/  STG.E desc[UR4][R2.64], R7 ;  /* 0x0000000702007986 */ /* 0x002fe2000c101904 */
[----:B------:R-:W-:Y:S05]  /*00b0*/  EXIT ;  /* 0x000000000000794d */ /* 0x000fea0003800000 */
.L_x_0:
[----:B------:R-:W-:-:S00]  /*00c0*/  BRA `(.L_x_0) ;  /* 0xfffffffc00fc7947 */ /* 0x000fc0000383ffff */
[----:B------:R-:W-:-:S00]  /*00d0*/  NOP ;  /* 0x0000000000007918 */ /* 0x000fc00000000000 */
        /* <DEDUP_REMOVED lines=10> */
.L_x_1:


//--------------------- .nv.shared.reserved.0     --------------------------
	.section	.nv.shared.reserved.0,"aw",@nobits
	.weak		__nv_reservedSMEM_offset_0_alias
	.size		__nv_reservedSMEM_offset_0_alias, 0, 64
	.other		__nv_reservedSMEM_offset_0_alias,@"STO_CUDA_RESERVED_SHARED STV_DEFAULT"
__nv_reservedSMEM_offset_0_alias:
	.zero		0
	.zero		64


//--------------------- .nv.constant0._Z7computeiPi --------------------------
	.section	.nv.constant0._Z7computeiPi,"a",@progbits
	.sectionflags	@""
	.align	4
.nv.constant0._Z7computeiPi:
	.zero		912


//--------------------- SYMBOLS --------------------------

	.type		.nv.reservedSmem.offset0,@object
	.size		.nv.reservedSmem.offset0,0x4
